//
// Generated by NVIDIA NVVM Compiler
//
// Compiler Build ID: CL-36424714
// Cuda compilation tools, release 13.0, V13.0.88
// Based on NVVM 20.0.0
//

.version 9.0
.target sm_100
.address_size 64

	// .globl	_Z11cuda_kernelPfS_ii

.visible .entry _Z11cuda_kernelPfS_ii(
	.param .u64 .ptr .align 1 _Z11cuda_kernelPfS_ii_param_0,
	.param .u64 .ptr .align 1 _Z11cuda_kernelPfS_ii_param_1,
	.param .u32 _Z11cuda_kernelPfS_ii_param_2,
	.param .u32 _Z11cuda_kernelPfS_ii_param_3
)
{
	.reg .pred 	%p<10>;
	.reg .b16 	%rs<4>;
	.reg .b32 	%r<80>;
	.reg .b32 	%f<61>;
	.reg .b64 	%rd<65>;

	ld.param.u64 	%rd3, [_Z11cuda_kernelPfS_ii_param_0];
	ld.param.u64 	%rd4, [_Z11cuda_kernelPfS_ii_param_1];
	ld.param.u32 	%r17, [_Z11cuda_kernelPfS_ii_param_2];
	ld.param.u32 	%r18, [_Z11cuda_kernelPfS_ii_param_3];
	cvta.to.global.u64 	%rd1, %rd4;
	cvta.to.global.u64 	%rd2, %rd3;
	add.s32 	%r19, %r18, %r17;
	shr.s32 	%r20, %r19, 31;
	shr.u32 	%r21, %r20, 12;
	add.s32 	%r22, %r19, %r21;
	shr.s32 	%r1, %r22, 20;
	setp.lt.s32 	%p1, %r19, 1048576;
	@%p1 bra 	$L__BB0_12;
	mov.u32 	%r24, %tid.x;
	mov.u32 	%r25, %ntid.x;
	mov.u32 	%r26, %ctaid.x;
	mad.lo.s32 	%r27, %r26, %r25, %r24;
	mul.lo.s32 	%r2, %r1, %r27;
	add.s32 	%r28, %r1, -1;
	and.b32  	%r3, %r1, 7;
	setp.lt.u32 	%p2, %r28, 7;
	mov.b32 	%r78, 0;
	@%p2 bra 	$L__BB0_4;
	and.b32  	%r78, %r1, 2040;
	cvt.u16.u32 	%rs1, %r1;
	shr.u16 	%rs2, %rs1, 3;
	and.b16  	%rs3, %rs2, 255;
	mul.wide.u16 	%r29, %rs3, 8;
	neg.s32 	%r76, %r29;
	add.s32 	%r75, %r2, 3;
$L__BB0_3:
	.pragma "nounroll";
	add.s32 	%r30, %r75, -3;
	rem.s32 	%r31, %r30, %r17;
	mul.wide.s32 	%rd5, %r31, 4;
	add.s64 	%rd6, %rd2, %rd5;
	ld.global.f32 	%f1, [%rd6];
	add.f32 	%f2, %f1, %f1;
	st.global.f32 	[%rd6], %f2;
	rem.s32 	%r32, %r30, %r18;
	mul.wide.s32 	%rd7, %r32, 4;
	add.s64 	%rd8, %rd1, %rd7;
	ld.global.f32 	%f3, [%rd8];
	add.f32 	%f4, %f3, %f3;
	st.global.f32 	[%rd8], %f4;
	add.s32 	%r33, %r75, -2;
	rem.s32 	%r34, %r33, %r17;
	mul.wide.s32 	%rd9, %r34, 4;
	add.s64 	%rd10, %rd2, %rd9;
	ld.global.f32 	%f5, [%rd10];
	add.f32 	%f6, %f5, %f5;
	st.global.f32 	[%rd10], %f6;
	rem.s32 	%r35, %r33, %r18;
	mul.wide.s32 	%rd11, %r35, 4;
	add.s64 	%rd12, %rd1, %rd11;
	ld.global.f32 	%f7, [%rd12];
	add.f32 	%f8, %f7, %f7;
	st.global.f32 	[%rd12], %f8;
	add.s32 	%r36, %r75, -1;
	rem.s32 	%r37, %r36, %r17;
	mul.wide.s32 	%rd13, %r37, 4;
	add.s64 	%rd14, %rd2, %rd13;
	ld.global.f32 	%f9, [%rd14];
	add.f32 	%f10, %f9, %f9;
	st.global.f32 	[%rd14], %f10;
	rem.s32 	%r38, %r36, %r18;
	mul.wide.s32 	%rd15, %r38, 4;
	add.s64 	%rd16, %rd1, %rd15;
	ld.global.f32 	%f11, [%rd16];
	add.f32 	%f12, %f11, %f11;
	st.global.f32 	[%rd16], %f12;
	add.s32 	%r39, %r75, 4;
	rem.s32 	%r40, %r75, %r17;
	mul.wide.s32 	%rd17, %r40, 4;
	add.s64 	%rd18, %rd2, %rd17;
	ld.global.f32 	%f13, [%rd18];
	add.f32 	%f14, %f13, %f13;
	st.global.f32 	[%rd18], %f14;
	rem.s32 	%r41, %r75, %r18;
	mul.wide.s32 	%rd19, %r41, 4;
	add.s64 	%rd20, %rd1, %rd19;
	ld.global.f32 	%f15, [%rd20];
	add.f32 	%f16, %f15, %f15;
	st.global.f32 	[%rd20], %f16;
	add.s32 	%r42, %r75, 1;
	rem.s32 	%r43, %r42, %r17;
	mul.wide.s32 	%rd21, %r43, 4;
	add.s64 	%rd22, %rd2, %rd21;
	ld.global.f32 	%f17, [%rd22];
	add.f32 	%f18, %f17, %f17;
	st.global.f32 	[%rd22], %f18;
	rem.s32 	%r44, %r42, %r18;
	mul.wide.s32 	%rd23, %r44, 4;
	add.s64 	%rd24, %rd1, %rd23;
	ld.global.f32 	%f19, [%rd24];
	add.f32 	%f20, %f19, %f19;
	st.global.f32 	[%rd24], %f20;
	add.s32 	%r45, %r75, 2;
	rem.s32 	%r46, %r45, %r17;
	mul.wide.s32 	%rd25, %r46, 4;
	add.s64 	%rd26, %rd2, %rd25;
	ld.global.f32 	%f21, [%rd26];
	add.f32 	%f22, %f21, %f21;
	st.global.f32 	[%rd26], %f22;
	rem.s32 	%r47, %r45, %r18;
	mul.wide.s32 	%rd27, %r47, 4;
	add.s64 	%rd28, %rd1, %rd27;
	ld.global.f32 	%f23, [%rd28];
	add.f32 	%f24, %f23, %f23;
	st.global.f32 	[%rd28], %f24;
	add.s32 	%r48, %r75, 3;
	rem.s32 	%r49, %r48, %r17;
	mul.wide.s32 	%rd29, %r49, 4;
	add.s64 	%rd30, %rd2, %rd29;
	ld.global.f32 	%f25, [%rd30];
	add.f32 	%f26, %f25, %f25;
	st.global.f32 	[%rd30], %f26;
	rem.s32 	%r50, %r48, %r18;
	mul.wide.s32 	%rd31, %r50, 4;
	add.s64 	%rd32, %rd1, %rd31;
	ld.global.f32 	%f27, [%rd32];
	add.f32 	%f28, %f27, %f27;
	st.global.f32 	[%rd32], %f28;
	rem.s32 	%r51, %r39, %r17;
	mul.wide.s32 	%rd33, %r51, 4;
	add.s64 	%rd34, %rd2, %rd33;
	ld.global.f32 	%f29, [%rd34];
	add.f32 	%f30, %f29, %f29;
	st.global.f32 	[%rd34], %f30;
	rem.s32 	%r52, %r39, %r18;
	mul.wide.s32 	%rd35, %r52, 4;
	add.s64 	%rd36, %rd1, %rd35;
	ld.global.f32 	%f31, [%rd36];
	add.f32 	%f32, %f31, %f31;
	st.global.f32 	[%rd36], %f32;
	add.s32 	%r76, %r76, 8;
	add.s32 	%r75, %r75, 8;
	setp.ne.s32 	%p3, %r76, 0;
	@%p3 bra 	$L__BB0_3;
$L__BB0_4:
	setp.eq.s32 	%p4, %r3, 0;
	@%p4 bra 	$L__BB0_12;
	and.b32  	%r12, %r1, 3;
	setp.lt.u32 	%p5, %r3, 4;
	@%p5 bra 	$L__BB0_7;
	add.s32 	%r53, %r78, %r2;
	rem.s32 	%r54, %r53, %r17;
	mul.wide.s32 	%rd37, %r54, 4;
	add.s64 	%rd38, %rd2, %rd37;
	ld.global.f32 	%f33, [%rd38];
	add.f32 	%f34, %f33, %f33;
	st.global.f32 	[%rd38], %f34;
	rem.s32 	%r55, %r53, %r18;
	mul.wide.s32 	%rd39, %r55, 4;
	add.s64 	%rd40, %rd1, %rd39;
	ld.global.f32 	%f35, [%rd40];
	add.f32 	%f36, %f35, %f35;
	st.global.f32 	[%rd40], %f36;
	add.s32 	%r56, %r53, 1;
	rem.s32 	%r57, %r56, %r17;
	mul.wide.s32 	%rd41, %r57, 4;
	add.s64 	%rd42, %rd2, %rd41;
	ld.global.f32 	%f37, [%rd42];
	add.f32 	%f38, %f37, %f37;
	st.global.f32 	[%rd42], %f38;
	rem.s32 	%r58, %r56, %r18;
	mul.wide.s32 	%rd43, %r58, 4;
	add.s64 	%rd44, %rd1, %rd43;
	ld.global.f32 	%f39, [%rd44];
	add.f32 	%f40, %f39, %f39;
	st.global.f32 	[%rd44], %f40;
	add.s32 	%r59, %r53, 2;
	rem.s32 	%r60, %r59, %r17;
	mul.wide.s32 	%rd45, %r60, 4;
	add.s64 	%rd46, %rd2, %rd45;
	ld.global.f32 	%f41, [%rd46];
	add.f32 	%f42, %f41, %f41;
	st.global.f32 	[%rd46], %f42;
	rem.s32 	%r61, %r59, %r18;
	mul.wide.s32 	%rd47, %r61, 4;
	add.s64 	%rd48, %rd1, %rd47;
	ld.global.f32 	%f43, [%rd48];
	add.f32 	%f44, %f43, %f43;
	st.global.f32 	[%rd48], %f44;
	add.s32 	%r62, %r53, 3;
	rem.s32 	%r63, %r62, %r17;
	mul.wide.s32 	%rd49, %r63, 4;
	add.s64 	%rd50, %rd2, %rd49;
	ld.global.f32 	%f45, [%rd50];
	add.f32 	%f46, %f45, %f45;
	st.global.f32 	[%rd50], %f46;
	rem.s32 	%r64, %r62, %r18;
	mul.wide.s32 	%rd51, %r64, 4;
	add.s64 	%rd52, %rd1, %rd51;
	ld.global.f32 	%f47, [%rd52];
	add.f32 	%f48, %f47, %f47;
	st.global.f32 	[%rd52], %f48;
	add.s32 	%r78, %r78, 4;
$L__BB0_7:
	setp.eq.s32 	%p6, %r12, 0;
	@%p6 bra 	$L__BB0_12;
	setp.eq.s32 	%p7, %r12, 1;
	@%p7 bra 	$L__BB0_10;
	add.s32 	%r65, %r78, %r2;
	rem.s32 	%r66, %r65, %r17;
	mul.wide.s32 	%rd53, %r66, 4;
	add.s64 	%rd54, %rd2, %rd53;
	ld.global.f32 	%f49, [%rd54];
	add.f32 	%f50, %f49, %f49;
	st.global.f32 	[%rd54], %f50;
	rem.s32 	%r67, %r65, %r18;
	mul.wide.s32 	%rd55, %r67, 4;
	add.s64 	%rd56, %rd1, %rd55;
	ld.global.f32 	%f51, [%rd56];
	add.f32 	%f52, %f51, %f51;
	st.global.f32 	[%rd56], %f52;
	add.s32 	%r68, %r65, 1;
	rem.s32 	%r69, %r68, %r17;
	mul.wide.s32 	%rd57, %r69, 4;
	add.s64 	%rd58, %rd2, %rd57;
	ld.global.f32 	%f53, [%rd58];
	add.f32 	%f54, %f53, %f53;
	st.global.f32 	[%rd58], %f54;
	rem.s32 	%r70, %r68, %r18;
	mul.wide.s32 	%rd59, %r70, 4;
	add.s64 	%rd60, %rd1, %rd59;
	ld.global.f32 	%f55, [%rd60];
	add.f32 	%f56, %f55, %f55;
	st.global.f32 	[%rd60], %f56;
	add.s32 	%r78, %r78, 2;
$L__BB0_10:
	and.b32  	%r71, %r1, 1;
	setp.eq.b32 	%p8, %r71, 1;
	not.pred 	%p9, %p8;
	@%p9 bra 	$L__BB0_12;
	add.s32 	%r72, %r78, %r2;
	rem.s32 	%r73, %r72, %r17;
	mul.wide.s32 	%rd61, %r73, 4;
	add.s64 	%rd62, %rd2, %rd61;
	ld.global.f32 	%f57, [%rd62];
	add.f32 	%f58, %f57, %f57;
	st.global.f32 	[%rd62], %f58;
	rem.s32 	%r74, %r72, %r18;
	mul.wide.s32 	%rd63, %r74, 4;
	add.s64 	%rd64, %rd1, %rd63;
	ld.global.f32 	%f59, [%rd64];
	add.f32 	%f60, %f59, %f59;
	st.global.f32 	[%rd64], %f60;
$L__BB0_12:
	ret;

}


// ===== COMPILED SASS (sm_100) =====

	.target	sm_100

	.elftype	@"ET_EXEC"


//--------------------- .note.nv.tkinfo           --------------------------
	.section	.note.nv.tkinfo,"",@"SHT_NOTE"
	.sectionflags	@"SHF_NOTE_NV_TKINFO"
	.tkinfo
        /*0018*/ 	.word	0x00000002
        /*0030*/ 	.string	""
        /*0030*/ 	.string	"ptxas"
        /*0030*/ 	.string	"Cuda compilation tools, release 13.0, V13.0.88"
        /*0030*/ 	.string	"Build cuda_13.0.r13.0/compiler.36424714_0"
        /*0030*/ 	.string	"-arch sm_100 -m 64 "



//--------------------- .note.nv.cuinfo           --------------------------
	.section	.note.nv.cuinfo,"",@"SHT_NOTE"
	.sectionflags	@"SHF_NOTE_NV_CUINFO"
        /*0018*/ 	.short	0x0002
        /*001a*/ 	.short	0x0064
        /*001c*/ 	.short	0x0082
	.zero		2


//--------------------- .nv.info                  --------------------------
	.section	.nv.info,"",@"SHT_CUDA_INFO"
	.align	4


	//----- nvinfo : EIATTR_REGCOUNT
	.align		4
        /*0000*/ 	.byte	0x04, 0x2f
        /*0002*/ 	.short	(.L_1 - .L_0)
	.align		4
.L_0:
        /*0004*/ 	.word	index@(_Z11cuda_kernelPfS_ii)
        /*0008*/ 	.word	0x00000020


	//----- nvinfo : EIATTR_FRAME_SIZE
	.align		4
.L_1:
        /*000c*/ 	.byte	0x04, 0x11
        /*000e*/ 	.short	(.L_3 - .L_2)
	.align		4
.L_2:
        /*0010*/ 	.word	index@(_Z11cuda_kernelPfS_ii)
        /*0014*/ 	.word	0x00000000


	//----- nvinfo : EIATTR_MIN_STACK_SIZE
	.align		4
.L_3:
        /*0018*/ 	.byte	0x04, 0x12
        /*001a*/ 	.short	(.L_5 - .L_4)
	.align		4
.L_4:
        /*001c*/ 	.word	index@(_Z11cuda_kernelPfS_ii)
        /*0020*/ 	.word	0x00000000
.L_5:


//--------------------- .nv.compat                --------------------------
	.section	.nv.compat,"",@"SHT_CUDA_COMPAT_INFO"
	.align	4
        /*0000*/ 	.byte	0x02, 0x09, 0x00, 0x00, 0x02, 0x02, 0x01, 0x00, 0x02, 0x05, 0x05, 0x00, 0x03, 0x07, 0x01, 0x01
        /*0010*/ 	.byte	0x02, 0x03, 0x00, 0x00, 0x02, 0x06, 0x01, 0x00, 0x04, 0x0b, 0x08, 0x00, 0x09, 0x00, 0x00, 0x00
        /*0020*/ 	.byte	0x00, 0x00, 0x00, 0x00


//--------------------- .nv.info._Z11cuda_kernelPfS_ii --------------------------
	.section	.nv.info._Z11cuda_kernelPfS_ii,"",@"SHT_CUDA_INFO"
	.sectionflags	@""
	.align	4


	//----- nvinfo : EIATTR_CUDA_API_VERSION
	.align		4
        /*0000*/ 	.byte	0x04, 0x37
        /*0002*/ 	.short	(.L_7 - .L_6)
.L_6:
        /*0004*/ 	.word	0x00000082


	//----- nvinfo : EIATTR_KPARAM_INFO
	.align		4
.L_7:
        /*0008*/ 	.byte	0x04, 0x17
        /*000a*/ 	.short	(.L_9 - .L_8)
.L_8:
        /*000c*/ 	.word	0x00000000
        /*0010*/ 	.short	0x0003
        /*0012*/ 	.short	0x0014
        /*0014*/ 	.byte	0x00, 0xf0, 0x11, 0x00


	//----- nvinfo : EIATTR_KPARAM_INFO
	.align		4
.L_9:
        /*0018*/ 	.byte	0x04, 0x17
        /*001a*/ 	.short	(.L_11 - .L_10)
.L_10:
        /*001c*/ 	.word	0x00000000
        /*0020*/ 	.short	0x0002
        /*0022*/ 	.short	0x0010
        /*0024*/ 	.byte	0x00, 0xf0, 0x11, 0x00


	//----- nvinfo : EIATTR_KPARAM_INFO
	.align		4
.L_11:
        /*0028*/ 	.byte	0x04, 0x17
        /*002a*/ 	.short	(.L_13 - .L_12)
.L_12:
        /*002c*/ 	.word	0x00000000
        /*0030*/ 	.short	0x0001
        /*0032*/ 	.short	0x0008
        /*0034*/ 	.byte	0x00, 0xf5, 0x21, 0x00


	//----- nvinfo : EIATTR_KPARAM_INFO
	.align		4
.L_13:
        /*0038*/ 	.byte	0x04, 0x17
        /*003a*/ 	.short	(.L_15 - .L_14)
.L_14:
        /*003c*/ 	.word	0x00000000
        /*0040*/ 	.short	0x0000
        /*0042*/ 	.short	0x0000
        /*0044*/ 	.byte	0x00, 0xf5, 0x21, 0x00


	//----- nvinfo : EIATTR_SPARSE_MMA_MASK
	.align		4
.L_15:
        /*0048*/ 	.byte	0x03, 0x50
        /*004a*/ 	.short	0x0000


	//----- nvinfo : EIATTR_MAXREG_COUNT
	.align		4
        /*004c*/ 	.byte	0x03, 0x1b
        /*004e*/ 	.short	0x00ff


	//----- nvinfo : EIATTR_MERCURY_ISA_VERSION
	.align		4
        /*0050*/ 	.byte	0x03, 0x5f
        /*0052*/ 	.short	0x0101


	//----- nvinfo : EIATTR_VRC_CTA_INIT_COUNT
	.align		4
        /*0054*/ 	.byte	0x02, 0x4a
	.zero		1
	.zero		1


	//----- nvinfo : EIATTR_EXIT_INSTR_OFFSETS
	.align		4
        /*0058*/ 	.byte	0x04, 0x1c
        /*005a*/ 	.short	(.L_17 - .L_16)


	//   ....[0]....
.L_16:
        /*005c*/ 	.word	0x00000060


	//   ....[1]....
        /*0060*/ 	.word	0x000012c0


	//   ....[2]....
        /*0064*/ 	.word	0x00001be0


	//   ....[3]....
        /*0068*/ 	.word	0x00002160


	//   ....[4]....
        /*006c*/ 	.word	0x000024c0


	//----- nvinfo : EIATTR_CBANK_PARAM_SIZE
	.align		4
.L_17:
        /*0070*/ 	.byte	0x03, 0x19
        /*0072*/ 	.short	0x0018


	//----- nvinfo : EIATTR_PARAM_CBANK
	.align		4
        /*0074*/ 	.byte	0x04, 0x0a
        /*0076*/ 	.short	(.L_19 - .L_18)
	.align		4
.L_18:
        /*0078*/ 	.word	index@(.nv.constant0._Z11cuda_kernelPfS_ii)
        /*007c*/ 	.short	0x0380
        /*007e*/ 	.short	0x0018


	//----- nvinfo : EIATTR_SW_WAR
	.align		4
.L_19:
        /*0080*/ 	.byte	0x04, 0x36
        /*0082*/ 	.short	(.L_21 - .L_20)
.L_20:
        /*0084*/ 	.word	0x00000008
.L_21:


//--------------------- .nv.callgraph             --------------------------
	.section	.nv.callgraph,"",@"SHT_CUDA_CALLGRAPH"
	.align	4
	.sectionentsize	8
	.align		4
        /*0000*/ 	.word	0x00000000
	.align		4
        /*0004*/ 	.word	0xffffffff
	.align		4
        /*0008*/ 	.word	0x00000000
	.align		4
        /*000c*/ 	.word	0xfffffffe
	.align		4
        /*0010*/ 	.word	0x00000000
	.align		4
        /*0014*/ 	.word	0xfffffffd
	.align		4
        /*0018*/ 	.word	0x00000000
	.align		4
        /*001c*/ 	.word	0xfffffffc


//--------------------- .text._Z11cuda_kernelPfS_ii --------------------------
	.section	.text._Z11cuda_kernelPfS_ii,"ax",@progbits
	.align	128
        .global         _Z11cuda_kernelPfS_ii
        .type           _Z11cuda_kernelPfS_ii,@function
        .size           _Z11cuda_kernelPfS_ii,(.L_x_5 - _Z11cuda_kernelPfS_ii)
        .other          _Z11cuda_kernelPfS_ii,@"STO_CUDA_ENTRY STV_DEFAULT"
_Z11cuda_kernelPfS_ii:
.text._Z11cuda_kernelPfS_ii:
[----:B------:R-:W-:Y:S01]  /*0000*/  LDC R1, c[0x0][0x37c] ;  /* 0x0000df00ff017b82 */ /* 0x000fe20000000800 */
[----:B------:R-:W0:Y:S02]  /*0010*/  LDCU.64 UR4, c[0x0][0x390] ;  /* 0x00007200ff0477ac */ /* 0x000e240008000a00 */
[----:B0-----:R-:W-:Y:S02]  /*0020*/  IMAD.U32 R0, RZ, RZ, UR5 ;  /* 0x00000005ff007e24 */ /* 0x001fe4000f8e00ff */
[----:B------:R-:W-:-:S05]  /*0030*/  IMAD.U32 R3, RZ, RZ, UR4 ;  /* 0x00000004ff037e24 */ /* 0x000fca000f8e00ff */
[----:B------:R-:W-:-:S04]  /*0040*/  IADD3 R2, PT, PT, R0, R3, RZ ;  /* 0x0000000300027210 */ /* 0x000fc80007ffe0ff */
[----:B------:R-:W-:-:S13]  /*0050*/  ISETP.GE.AND P0, PT, R2, 0x100000, PT ;  /* 0x001000000200780c */ /* 0x000fda0003f06270 */
[----:B------:R-:W-:Y:S05]  /*0060*/  @!P0 EXIT ;  /* 0x000000000000894d */ /* 0x000fea0003800000 */
[----:B------:R-:W0:Y:S01]  /*0070*/  S2R R7, SR_TID.X ;  /* 0x0000000000077919 */ /* 0x000e220000002100 */
[----:B------:R-:W-:Y:S01]  /*0080*/  SHF.R.S32.HI R5, RZ, 0x1f, R2 ;  /* 0x0000001fff057819 */ /* 0x000fe20000011402 */
[----:B------:R-:W0:Y:S01]  /*0090*/  LDCU UR4, c[0x0][0x360] ;  /* 0x00006c00ff0477ac */ /* 0x000e220008000800 */
[----:B------:R-:W0:Y:S02]  /*00a0*/  S2R R6, SR_CTAID.X ;  /* 0x0000000000067919 */ /* 0x000e240000002500 */
[----:B------:R-:W-:-:S04]  /*00b0*/  LEA.HI R2, R5, R2, RZ, 0x14 ;  /* 0x0000000205027211 */ /* 0x000fc800078fa0ff */
[----:B------:R-:W-:-:S04]  /*00c0*/  SHF.R.S32.HI R2, RZ, 0x14, R2 ;  /* 0x00000014ff027819 */ /* 0x000fc80000011402 */
[C---:B------:R-:W-:Y:S01]  /*00d0*/  LOP3.LUT R4, R2.reuse, 0x7, RZ, 0xc0, !PT ;  /* 0x0000000702047812 */ /* 0x040fe200078ec0ff */
[----:B------:R-:W-:-:S03]  /*00e0*/  VIADD R5, R2, 0xffffffff ;  /* 0xffffffff02057836 */ /* 0x000fc60000000000 */
[----:B------:R-:W-:Y:S02]  /*00f0*/  ISETP.NE.AND P0, PT, R4, RZ, PT ;  /* 0x000000ff0400720c */ /* 0x000fe40003f05270 */
[----:B------:R-:W-:Y:S01]  /*0100*/  ISETP.GE.U32.AND P1, PT, R5, 0x7, PT ;  /* 0x000000070500780c */ /* 0x000fe20003f26070 */
[----:B------:R-:W-:Y:S02]  /*0110*/  IMAD.MOV.U32 R5, RZ, RZ, RZ ;  /* 0x000000ffff057224 */ /* 0x000fe400078e00ff */
[----:B0-----:R-:W-:Y:S01]  /*0120*/  IMAD R7, R6, UR4, R7 ;  /* 0x0000000406077c24 */ /* 0x001fe2000f8e0207 */
[----:B------:R-:W0:Y:S03]  /*0130*/  LDCU.64 UR4, c[0x0][0x358] ;  /* 0x00006b00ff0477ac */ /* 0x000e260008000a00 */
[----:B------:R-:W-:-:S06]  /*0140*/  IMAD R6, R2, R7, RZ ;  /* 0x0000000702067224 */ /* 0x000fcc00078e02ff */
[----:B------:R-:W-:Y:S05]  /*0150*/  @!P1 BRA `(.L_x_0) ;  /* 0x0000001000589947 */ /* 0x000fea0003800000 */
[----:B------:R-:W-:Y:S01]  /*0160*/  IABS R7, R3 ;  /* 0x0000000300077213 */ /* 0x000fe20000000000 */
[----:B------:R-:W1:Y:S01]  /*0170*/  LDC.64 R12, c[0x0][0x380] ;  /* 0x0000e000ff0c7b82 */ /* 0x000e620000000a00 */
[----:B------:R-:W-:Y:S02]  /*0180*/  LOP3.LUT R0, R2, 0xffff, RZ, 0xc0, !PT ;  /* 0x0000ffff02007812 */ /* 0x000fe400078ec0ff */
[----:B------:R-:W2:Y:S02]  /*0190*/  I2F.RP R3, R7 ;  /* 0x0000000700037306 */ /* 0x000ea40000209400 */
[----:B------:R-:W-:-:S03]  /*01a0*/  SHF.R.U32.HI R0, RZ, 0x3, R0 ;  /* 0x00000003ff007819 */ /* 0x000fc60000011600 */
[----:B------:R-:W3:Y:S02]  /*01b0*/  LDC.64 R14, c[0x0][0x388] ;  /* 0x0000e200ff0e7b82 */ /* 0x000ee40000000a00 */
[----:B------:R-:W-:Y:S01]  /*01c0*/  IMAD.SHL.U32 R0, R0, 0x8, RZ ;  /* 0x0000000800007824 */ /* 0x000fe200078e00ff */
[----:B--2---:R-:W2:Y:S02]  /*01d0*/  MUFU.RCP R3, R3 ;  /* 0x0000000300037308 */ /* 0x004ea40000001000 */
[----:B--2---:R-:W-:-:S06]  /*01e0*/  IADD3 R8, PT, PT, R3, 0xffffffe, RZ ;  /* 0x0ffffffe03087810 */ /* 0x004fcc0007ffe0ff */
[----:B------:R2:W4:Y:S02]  /*01f0*/  F2I.FTZ.U32.TRUNC.NTZ R9, R8 ;  /* 0x0000000800097305 */ /* 0x000524000021f000 */
[----:B--2---:R-:W-:Y:S02]  /*0200*/  HFMA2 R8, -RZ, RZ, 0, 0 ;  /* 0x00000000ff087431 */ /* 0x004fe400000001ff */
[----:B----4-:R-:W-:-:S04]  /*0210*/  IMAD.MOV R10, RZ, RZ, -R9 ;  /* 0x000000ffff0a7224 */ /* 0x010fc800078e0a09 */
[----:B------:R-:W-:Y:S01]  /*0220*/  IMAD R5, R10, R7, RZ ;  /* 0x000000070a057224 */ /* 0x000fe200078e02ff */
[----:B------:R-:W-:-:S03]  /*0230*/  LOP3.LUT R10, R0, 0x7f8, RZ, 0xe2, !PT ;  /* 0x000007f8000a7812 */ /* 0x000fc600078ee2ff */
[----:B------:R-:W-:Y:S01]  /*0240*/  IMAD.HI.U32 R8, R9, R5, R8 ;  /* 0x0000000509087227 */ /* 0x000fe200078e0008 */
[----:B------:R-:W-:-:S03]  /*0250*/  LOP3.LUT R5, R2, 0x7f8, RZ, 0xc0, !PT ;  /* 0x000007f802057812 */ /* 0x000fc600078ec0ff */
[----:B------:R-:W-:Y:S02]  /*0260*/  VIADD R9, R6, 0x3 ;  /* 0x0000000306097836 */ /* 0x000fe40000000000 */
[----:B-1-3--:R-:W-:-:S07]  /*0270*/  IMAD.MOV R10, RZ, RZ, -R10 ;  /* 0x000000ffff0a7224 */ /* 0x00afce00078e0a0a */
.L_x_1:
[----:B-1----:R-:W1:Y:S01]  /*0280*/  LDC R3, c[0x0][0x390] ;  /* 0x0000e400ff037b82 */ /* 0x002e620000000800 */
[----:B------:R-:W-:-:S04]  /*0290*/  IADD3 R16, PT, PT, R9, -0x3, RZ ;  /* 0xfffffffd09107810 */ /* 0x000fc80007ffe0ff */
[----:B------:R-:W-:Y:S02]  /*02a0*/  IABS R18, R16 ;  /* 0x0000001000127213 */ /* 0x000fe40000000000 */
[----:B------:R-:W-:-:S03]  /*02b0*/  ISETP.GE.AND P3, PT, R16, RZ, PT ;  /* 0x000000ff1000720c */ /* 0x000fc60003f66270 */
[----:B------:R-:W-:-:S04]  /*02c0*/  IMAD.HI.U32 R8, R8, R18, RZ ;  /* 0x0000001208087227 */ /* 0x000fc800078e00ff */
[----:B------:R-:W-:Y:S01]  /*02d0*/  IMAD.MOV R11, RZ, RZ, -R8 ;  /* 0x000000ffff0b7224 */ /* 0x000fe200078e0a08 */
[-C--:B-1----:R-:W-:Y:S02]  /*02e0*/  IABS R22, R3.reuse ;  /* 0x0000000300167213 */ /* 0x082fe40000000000 */
[----:B------:R-:W-:Y:S02]  /*02f0*/  ISETP.NE.AND P2, PT, R3, RZ, PT ;  /* 0x000000ff0300720c */ /* 0x000fe40003f45270 */
[----:B------:R-:W-:Y:S01]  /*0300*/  LOP3.LUT R23, RZ, R3, RZ, 0x33, !PT ;  /* 0x00000003ff177212 */ /* 0x000fe200078e33ff */
[----:B------:R-:W-:-:S05]  /*0310*/  IMAD R0, R22, R11, R18 ;  /* 0x0000000b16007224 */ /* 0x000fca00078e0212 */
[----:B------:R-:W-:-:S13]  /*0320*/  ISETP.GT.U32.AND P1, PT, R7, R0, PT ;  /* 0x000000000700720c */ /* 0x000fda0003f24070 */
[----:B------:R-:W-:-:S05]  /*0330*/  @!P1 IMAD.IADD R0, R0, 0x1, -R22 ;  /* 0x0000000100009824 */ /* 0x000fca00078e0a16 */
[----:B------:R-:W-:-:S13]  /*0340*/  ISETP.GT.U32.AND P1, PT, R7, R0, PT ;  /* 0x000000000700720c */ /* 0x000fda0003f24070 */
[----:B------:R-:W-:-:S05]  /*0350*/  @!P1 IADD3 R0, PT, PT, R0, -R22, RZ ;  /* 0x8000001600009210 */ /* 0x000fca0007ffe0ff */
[----:B------:R-:W-:-:S05]  /*0360*/  @!P3 IMAD.MOV R0, RZ, RZ, -R0 ;  /* 0x000000ffff00b224 */ /* 0x000fca00078e0a00 */
[----:B------:R-:W-:Y:S02]  /*0370*/  SEL R25, R23, R0, !P2 ;  /* 0x0000000017197207 */ /* 0x000fe40005000000 */
[----:B------:R-:W1:Y:S03]  /*0380*/  LDC R0, c[0x0][0x394] ;  /* 0x0000e500ff007b82 */ /* 0x000e660000000800 */
[----:B------:R-:W-:-:S05]  /*0390*/  IMAD.WIDE R24, R25, 0x4, R12 ;  /* 0x0000000419187825 */ /* 0x000fca00078e020c */
[----:B0-----:R-:W2:Y:S01]  /*03a0*/  LDG.E R7, desc[UR4][R24.64] ;  /* 0x0000000418077981 */ /* 0x001ea2000c1e1900 */
[----:B-1----:R-:W-:-:S04]  /*03b0*/  IABS R21, R0 ;  /* 0x0000000000157213 */ /* 0x002fc80000000000 */
[----:B------:R-:W0:Y:S08]  /*03c0*/  I2F.RP R8, R21 ;  /* 0x0000001500087306 */ /* 0x000e300000209400 */
[----:B0-----:R-:W0:Y:S02]  /*03d0*/  MUFU.RCP R8, R8 ;  /* 0x0000000800087308 */ /* 0x001e240000001000 */
[----:B0-----:R-:W-:-:S06]  /*03e0*/  VIADD R16, R8, 0xffffffe ;  /* 0x0ffffffe08107836 */ /* 0x001fcc0000000000 */
[----:B------:R0:W1:Y:S02]  /*03f0*/  F2I.FTZ.U32.TRUNC.NTZ R17, R16 ;  /* 0x0000001000117305 */ /* 0x000064000021f000 */
[----:B0-----:R-:W-:Y:S01]  /*0400*/  IMAD.MOV.U32 R16, RZ, RZ, RZ ;  /* 0x000000ffff107224 */ /* 0x001fe200078e00ff */
[----:B-1----:R-:W-:-:S05]  /*0410*/  IADD3 R20, PT, PT, RZ, -R17, RZ ;  /* 0x80000011ff147210 */ /* 0x002fca0007ffe0ff */
[----:B------:R-:W-:Y:S01]  /*0420*/  IMAD R11, R20, R21, RZ ;  /* 0x00000015140b7224 */ /* 0x000fe200078e02ff */
[----:B------:R-:W-:-:S03]  /*0430*/  LOP3.LUT R20, RZ, R0, RZ, 0x33, !PT ;  /* 0x00000000ff147212 */ /* 0x000fc600078e33ff */
[----:B------:R-:W-:-:S06]  /*0440*/  IMAD.HI.U32 R11, R17, R11, R16 ;  /* 0x0000000b110b7227 */ /* 0x000fcc00078e0010 */
[----:B------:R-:W-:-:S04]  /*0450*/  IMAD.HI.U32 R17, R11, R18, RZ ;  /* 0x000000120b117227 */ /* 0x000fc800078e00ff */
[----:B------:R-:W-:-:S04]  /*0460*/  IMAD.MOV R17, RZ, RZ, -R17 ;  /* 0x000000ffff117224 */ /* 0x000fc800078e0a11 */
[----:B------:R-:W-:-:S05]  /*0470*/  IMAD R18, R21, R17, R18 ;  /* 0x0000001115127224 */ /* 0x000fca00078e0212 */
[----:B------:R-:W-:-:S13]  /*0480*/  ISETP.GT.U32.AND P1, PT, R21, R18, PT ;  /* 0x000000121500720c */ /* 0x000fda0003f24070 */
[----:B------:R-:W-:-:S04]  /*0490*/  @!P1 IADD3 R18, PT, PT, R18, -R21, RZ ;  /* 0x8000001512129210 */ /* 0x000fc80007ffe0ff */
[----:B------:R-:W-:-:S13]  /*04a0*/  ISETP.GT.U32.AND P1, PT, R21, R18, PT ;  /* 0x000000121500720c */ /* 0x000fda0003f24070 */
[----:B------:R-:W-:Y:S01]  /*04b0*/  @!P1 IMAD.IADD R18, R18, 0x1, -R21 ;  /* 0x0000000112129824 */ /* 0x000fe200078e0a15 */
[----:B------:R-:W-:-:S03]  /*04c0*/  ISETP.NE.AND P1, PT, R0, RZ, PT ;  /* 0x000000ff0000720c */ /* 0x000fc60003f25270 */
[----:B------:R-:W-:-:S05]  /*04d0*/  @!P3 IMAD.MOV R18, RZ, RZ, -R18 ;  /* 0x000000ffff12b224 */ /* 0x000fca00078e0a12 */
[----:B------:R-:W-:-:S05]  /*04e0*/  SEL R17, R20, R18, !P1 ;  /* 0x0000001214117207 */ /* 0x000fca0004800000 */
[----:B------:R-:W-:-:S04]  /*04f0*/  IMAD.WIDE R16, R17, 0x4, R14 ;  /* 0x0000000411107825 */ /* 0x000fc800078e020e */
[----:B--2---:R-:W-:-:S05]  /*0500*/  FADD R7, R7, R7 ;  /* 0x0000000707077221 */ /* 0x004fca0000000000 */
[----:B------:R0:W-:Y:S04]  /*0510*/  STG.E desc[UR4][R24.64], R7 ;  /* 0x0000000718007986 */ /* 0x0001e8000c101904 */
[----:B------:R-:W2:Y:S01]  /*0520*/  LDG.E R26, desc[UR4][R16.64] ;  /* 0x00000004101a7981 */ /* 0x000ea2000c1e1900 */
[----:B------:R-:W1:Y:S01]  /*0530*/  I2F.RP R28, R22 ;  /* 0x00000016001c7306 */ /* 0x000e620000209400 */
[----:B------:R-:W-:-:S05]  /*0540*/  VIADD R27, R9, 0xfffffffe ;  /* 0xfffffffe091b7836 */ /* 0x000fca0000000000 */
[----:B0-----:R-:W-:Y:S02]  /*0550*/  IABS R24, R27 ;  /* 0x0000001b00187213 */ /* 0x001fe40000000000 */
[----:B-1----:R-:W0:Y:S02]  /*0560*/  MUFU.RCP R28, R28 ;  /* 0x0000001c001c7308 */ /* 0x002e240000001000 */
[----:B0-----:R-:W-:-:S06]  /*0570*/  IADD3 R18, PT, PT, R28, 0xffffffe, RZ ;  /* 0x0ffffffe1c127810 */ /* 0x001fcc0007ffe0ff */
[----:B------:R0:W1:Y:S02]  /*0580*/  F2I.FTZ.U32.TRUNC.NTZ R19, R18 ;  /* 0x0000001200137305 */ /* 0x000064000021f000 */
[----:B0-----:R-:W-:Y:S01]  /*0590*/  MOV R18, RZ ;  /* 0x000000ff00127202 */ /* 0x001fe20000000f00 */
[----:B-1----:R-:W-:-:S04]  /*05a0*/  IMAD.MOV R29, RZ, RZ, -R19 ;  /* 0x000000ffff1d7224 */ /* 0x002fc800078e0a13 */
[----:B------:R-:W-:-:S04]  /*05b0*/  IMAD R29, R29, R22, RZ ;  /* 0x000000161d1d7224 */ /* 0x000fc800078e02ff */
[----:B------:R-:W-:-:S06]  /*05c0*/  IMAD.HI.U32 R8, R19, R29, R18 ;  /* 0x0000001d13087227 */ /* 0x000fcc00078e0012 */
[----:B------:R-:W-:-:S04]  /*05d0*/  IMAD.HI.U32 R7, R8, R24, RZ ;  /* 0x0000001808077227 */ /* 0x000fc800078e00ff */
[----:B------:R-:W-:-:S04]  /*05e0*/  IMAD.MOV R7, RZ, RZ, -R7 ;  /* 0x000000ffff077224 */ /* 0x000fc800078e0a07 */
[----:B------:R-:W-:Y:S02]  /*05f0*/  IMAD R18, R22, R7, R24 ;  /* 0x0000000716127224 */ /* 0x000fe400078e0218 */
[----:B------:R-:W-:-:S05]  /*0600*/  IMAD.MOV.U32 R7, RZ, RZ, R22 ;  /* 0x000000ffff077224 */ /* 0x000fca00078e0016 */
[----:B------:R-:W-:-:S13]  /*0610*/  ISETP.GT.U32.AND P3, PT, R7, R18, PT ;  /* 0x000000120700720c */ /* 0x000fda0003f64070 */
[----:B------:R-:W-:Y:S02]  /*0620*/  @!P3 IADD3 R18, PT, PT, R18, -R22, RZ ;  /* 0x800000161212b210 */ /* 0x000fe40007ffe0ff */
[----:B------:R-:W-:Y:S02]  /*0630*/  ISETP.GE.AND P3, PT, R27, RZ, PT ;  /* 0x000000ff1b00720c */ /* 0x000fe40003f66270 */
[----:B------:R-:W-:-:S13]  /*0640*/  ISETP.GT.U32.AND P4, PT, R7, R18, PT ;  /* 0x000000120700720c */ /* 0x000fda0003f84070 */
[----:B------:R-:W-:-:S04]  /*0650*/  @!P4 IMAD.IADD R18, R18, 0x1, -R22 ;  /* 0x000000011212c824 */ /* 0x000fc800078e0a16 */
[----:B------:R-:W-:-:S05]  /*0660*/  @!P3 IMAD.MOV R18, RZ, RZ, -R18 ;  /* 0x000000ffff12b224 */ /* 0x000fca00078e0a12 */
[----:B------:R-:W-:-:S05]  /*0670*/  SEL R19, R23, R18, !P2 ;  /* 0x0000001217137207 */ /* 0x000fca0005000000 */
[----:B------:R-:W-:-:S04]  /*0680*/  IMAD.WIDE R18, R19, 0x4, R12 ;  /* 0x0000000413127825 */ /* 0x000fc800078e020c */
[----:B--2---:R-:W-:-:S05]  /*0690*/  FADD R25, R26, R26 ;  /* 0x0000001a1a197221 */ /* 0x004fca0000000000 */
[----:B------:R0:W-:Y:S04]  /*06a0*/  STG.E desc[UR4][R16.64], R25 ;  /* 0x0000001910007986 */ /* 0x0001e8000c101904 */
[----:B------:R-:W2:Y:S01]  /*06b0*/  LDG.E R26, desc[UR4][R18.64] ;  /* 0x00000004121a7981 */ /* 0x000ea2000c1e1900 */
[----:B------:R-:W-:-:S05]  /*06c0*/  IMAD.HI.U32 R27, R11, R24, RZ ;  /* 0x000000180b1b7227 */ /* 0x000fca00078e00ff */
[----:B------:R-:W-:-:S05]  /*06d0*/  IADD3 R27, PT, PT, -R27, RZ, RZ ;  /* 0x000000ff1b1b7210 */ /* 0x000fca0007ffe1ff */
[----:B------:R-:W-:-:S05]  /*06e0*/  IMAD R24, R21, R27, R24 ;  /* 0x0000001b15187224 */ /* 0x000fca00078e0218 */
[----:B------:R-:W-:-:S13]  /*06f0*/  ISETP.GT.U32.AND P4, PT, R21, R24, PT ;  /* 0x000000181500720c */ /* 0x000fda0003f84070 */
[----:B------:R-:W-:-:S05]  /*0700*/  @!P4 IMAD.IADD R24, R24, 0x1, -R21 ;  /* 0x000000011818c824 */ /* 0x000fca00078e0a15 */
[----:B------:R-:W-:-:S13]  /*0710*/  ISETP.GT.U32.AND P4, PT, R21, R24, PT ;  /* 0x000000181500720c */ /* 0x000fda0003f84070 */
[----:B------:R-:W-:-:S05]  /*0720*/  @!P4 IMAD.IADD R24, R24, 0x1, -R21 ;  /* 0x000000011818c824 */ /* 0x000fca00078e0a15 */
[----:B------:R-:W-:-:S04]  /*0730*/  @!P3 IADD3 R24, PT, PT, -R24, RZ, RZ ;  /* 0x000000ff1818b210 */ /* 0x000fc80007ffe1ff */
[----:B0-----:R-:W-:-:S05]  /*0740*/  SEL R17, R20, R24, !P1 ;  /* 0x0000001814117207 */ /* 0x001fca0004800000 */
[----:B------:R-:W-:-:S04]  /*0750*/  IMAD.WIDE R16, R17, 0x4, R14 ;  /* 0x0000000411107825 */ /* 0x000fc800078e020e */
[----:B--2---:R-:W-:-:S05]  /*0760*/  FADD R27, R26, R26 ;  /* 0x0000001a1a1b7221 */ /* 0x004fca0000000000 */
[----:B------:R0:W-:Y:S04]  /*0770*/  STG.E desc[UR4][R18.64], R27 ;  /* 0x0000001b12007986 */ /* 0x0001e8000c101904 */
[----:B------:R-:W2:Y:S01]  /*0780*/  LDG.E R25, desc[UR4][R16.64] ;  /* 0x0000000410197981 */ /* 0x000ea2000c1e1900 */
[----:B------:R-:W-:-:S05]  /*0790*/  VIADD R28, R9, 0xffffffff ;  /* 0xffffffff091c7836 */ /* 0x000fca0000000000 */
[----:B------:R-:W-:-:S05]  /*07a0*/  IABS R24, R28 ;  /* 0x0000001c00187213 */ /* 0x000fca0000000000 */
[----:B------:R-:W-:-:S04]  /*07b0*/  IMAD.HI.U32 R26, R8, R24, RZ ;  /* 0x00000018081a7227 */ /* 0x000fc800078e00ff */
[----:B------:R-:W-:-:S04]  /*07c0*/  IMAD.MOV R29, RZ, RZ, -R26 ;  /* 0x000000ffff1d7224 */ /* 0x000fc800078e0a1a */
[----:B------:R-:W-:-:S05]  /*07d0*/  IMAD R26, R22, R29, R24 ;  /* 0x0000001d161a7224 */ /* 0x000fca00078e0218 */
[----:B------:R-:W-:-:S13]  /*07e0*/  ISETP.GT.U32.AND P3, PT, R7, R26, PT ;  /* 0x0000001a0700720c */ /* 0x000fda0003f64070 */
[----:B------:R-:W-:Y:S02]  /*07f0*/  @!P3 IADD3 R26, PT, PT, R26, -R22, RZ ;  /* 0x800000161a1ab210 */ /* 0x000fe40007ffe0ff */
[----:B------:R-:W-:Y:S02]  /*0800*/  ISETP.GE.AND P3, PT, R28, RZ, PT ;  /* 0x000000ff1c00720c */ /* 0x000fe40003f66270 */
[----:B------:R-:W-:-:S13]  /*0810*/  ISETP.GT.U32.AND P4, PT, R7, R26, PT ;  /* 0x0000001a0700720c */ /* 0x000fda0003f84070 */
[----:B------:R-:W-:-:S04]  /*0820*/  @!P4 IMAD.IADD R26, R26, 0x1, -R22 ;  /* 0x000000011a1ac824 */ /* 0x000fc800078e0a16 */
[----:B------:R-:W-:-:S05]  /*0830*/  @!P3 IMAD.MOV R26, RZ, RZ, -R26 ;  /* 0x000000ffff1ab224 */ /* 0x000fca00078e0a1a */
[----:B0-----:R-:W-:-:S05]  /*0840*/  SEL R19, R23, R26, !P2 ;  /* 0x0000001a17137207 */ /* 0x001fca0005000000 */
        /* <DEDUP_REMOVED lines=17> */
[----:B------:R-:W-:-:S05]  /*0960*/  IABS R24, R9 ;  /* 0x0000000900187213 */ /* 0x000fca0000000000 */
[----:B------:R-:W-:-:S04]  /*0970*/  IMAD.HI.U32 R27, R8, R24, RZ ;  /* 0x00000018081b7227 */ /* 0x000fc800078e00ff */
[----:B------:R-:W-:-:S04]  /*0980*/  IMAD.MOV R27, RZ, RZ, -R27 ;  /* 0x000000ffff1b7224 */ /* 0x000fc800078e0a1b */
[----:B------:R-:W-:-:S05]  /*0990*/  IMAD R27, R22, R27, R24 ;  /* 0x0000001b161b7224 */ /* 0x000fca00078e0218 */
[----:B------:R-:W-:-:S13]  /*09a0*/  ISETP.GT.U32.AND P3, PT, R7, R27, PT ;  /* 0x0000001b0700720c */ /* 0x000fda0003f64070 */
[----:B------:R-:W-:Y:S01]  /*09b0*/  @!P3 IMAD.IADD R27, R27, 0x1, -R22 ;  /* 0x000000011b1bb824 */ /* 0x000fe200078e0a16 */
[----:B------:R-:W-:-:S04]  /*09c0*/  ISETP.GE.AND P3, PT, R9, RZ, PT ;  /* 0x000000ff0900720c */ /* 0x000fc80003f66270 */
[----:B------:R-:W-:-:S13]  /*09d0*/  ISETP.GT.U32.AND P4, PT, R7, R27, PT ;  /* 0x0000001b0700720c */ /* 0x000fda0003f84070 */
[----:B------:R-:W-:-:S05]  /*09e0*/  @!P4 IADD3 R27, PT, PT, R27, -R22, RZ ;  /* 0x800000161b1bc210 */ /* 0x000fca0007ffe0ff */
[----:B------:R-:W-:-:S05]  /*09f0*/  @!P3 IMAD.MOV R27, RZ, RZ, -R27 ;  /* 0x000000ffff1bb224 */ /* 0x000fca00078e0a1b */
[----:B0-----:R-:W-:-:S05]  /*0a00*/  SEL R19, R23, R27, !P2 ;  /* 0x0000001b17137207 */ /* 0x001fca0005000000 */
[----:B------:R-:W-:-:S04]  /*0a10*/  IMAD.WIDE R18, R19, 0x4, R12 ;  /* 0x0000000413127825 */ /* 0x000fc800078e020c */
[----:B--2---:R-:W-:-:S05]  /*0a20*/  FADD R25, R26, R26 ;  /* 0x0000001a1a197221 */ /* 0x004fca0000000000 */
[----:B------:R0:W-:Y:S04]  /*0a30*/  STG.E desc[UR4][R16.64], R25 ;  /* 0x0000001910007986 */ /* 0x0001e8000c101904 */
[----:B------:R-:W2:Y:S01]  /*0a40*/  LDG.E R26, desc[UR4][R18.64] ;  /* 0x00000004121a7981 */ /* 0x000ea2000c1e1900 */
[----:B------:R-:W-:-:S04]  /*0a50*/  IMAD.HI.U32 R27, R11, R24, RZ ;  /* 0x000000180b1b7227 */ /* 0x000fc800078e00ff */
[----:B------:R-:W-:-:S04]  /*0a60*/  IMAD.MOV R27, RZ, RZ, -R27 ;  /* 0x000000ffff1b7224 */ /* 0x000fc800078e0a1b */
[----:B------:R-:W-:-:S05]  /*0a70*/  IMAD R24, R21, R27, R24 ;  /* 0x0000001b15187224 */ /* 0x000fca00078e0218 */
[----:B------:R-:W-:-:S13]  /*0a80*/  ISETP.GT.U32.AND P4, PT, R21, R24, PT ;  /* 0x000000181500720c */ /* 0x000fda0003f84070 */
[----:B------:R-:W-:-:S04]  /*0a90*/  @!P4 IADD3 R24, PT, PT, R24, -R21, RZ ;  /* 0x800000151818c210 */ /* 0x000fc80007ffe0ff */
[----:B------:R-:W-:-:S13]  /*0aa0*/  ISETP.GT.U32.AND P4, PT, R21, R24, PT ;  /* 0x000000181500720c */ /* 0x000fda0003f84070 */
[----:B------:R-:W-:-:S04]  /*0ab0*/  @!P4 IMAD.IADD R24, R24, 0x1, -R21 ;  /* 0x000000011818c824 */ /* 0x000fc800078e0a15 */
[----:B------:R-:W-:-:S05]  /*0ac0*/  @!P3 IMAD.MOV R24, RZ, RZ, -R24 ;  /* 0x000000ffff18b224 */ /* 0x000fca00078e0a18 */
[----:B0-----:R-:W-:-:S05]  /*0ad0*/  SEL R17, R20, R24, !P1 ;  /* 0x0000001814117207 */ /* 0x001fca0004800000 */
[----:B------:R-:W-:Y:S01]  /*0ae0*/  IMAD.WIDE R16, R17, 0x4, R14 ;  /* 0x0000000411107825 */ /* 0x000fe200078e020e */
[----:B------:R-:W-:-:S03]  /*0af0*/  IADD3 R28, PT, PT, R9, 0x1, RZ ;  /* 0x00000001091c7810 */ /* 0x000fc60007ffe0ff */
        /* <DEDUP_REMOVED lines=24> */
[----:B------:R-:W-:-:S05]  /*0c80*/  @!P4 IMAD.IADD R24, R24, 0x1, -R21 ;  /* 0x000000011818c824 */ /* 0x000fca00078e0a15 */
[----:B------:R-:W-:-:S04]  /*0c90*/  @!P3 IADD3 R24, PT, PT, -R24, RZ, RZ ;  /* 0x000000ff1818b210 */ /* 0x000fc80007ffe1ff */
[----:B0-----:R-:W-:-:S05]  /*0ca0*/  SEL R17, R20, R24, !P1 ;  /* 0x0000001814117207 */ /* 0x001fca0004800000 */
[----:B------:R-:W-:-:S04]  /*0cb0*/  IMAD.WIDE R16, R17, 0x4, R14 ;  /* 0x0000000411107825 */ /* 0x000fc800078e020e */
[----:B------:R-:W-:Y:S02]  /*0cc0*/  VIADD R28, R9, 0x2 ;  /* 0x00000002091c7836 */ /* 0x000fe40000000000 */
[----:B--2---:R-:W-:-:S05]  /*0cd0*/  FADD R27, R26, R26 ;  /* 0x0000001a1a1b7221 */ /* 0x004fca0000000000 */
[----:B------:R0:W-:Y:S04]  /*0ce0*/  STG.E desc[UR4][R18.64], R27 ;  /* 0x0000001b12007986 */ /* 0x0001e8000c101904 */
[----:B------:R-:W2:Y:S01]  /*0cf0*/  LDG.E R25, desc[UR4][R16.64] ;  /* 0x0000000410197981 */ /* 0x000ea2000c1e1900 */
[----:B------:R-:W-:-:S05]  /*0d00*/  IABS R24, R28 ;  /* 0x0000001c00187213 */ /* 0x000fca0000000000 */
[----:B------:R-:W-:-:S05]  /*0d10*/  IMAD.HI.U32 R26, R8, R24, RZ ;  /* 0x00000018081a7227 */ /* 0x000fca00078e00ff */
[----:B------:R-:W-:-:S05]  /*0d20*/  IADD3 R29, PT, PT, -R26, RZ, RZ ;  /* 0x000000ff1a1d7210 */ /* 0x000fca0007ffe1ff */
        /* <DEDUP_REMOVED lines=25> */
[----:B------:R-:W-:-:S04]  /*0ec0*/  IADD3 R28, PT, PT, R9, 0x3, RZ ;  /* 0x00000003091c7810 */ /* 0x000fc80007ffe0ff */
        /* <DEDUP_REMOVED lines=57> */
[----:B------:R-:W-:Y:S01]  /*1260*/  IADD3 R10, PT, PT, R10, 0x8, RZ ;  /* 0x000000080a0a7810 */ /* 0x000fe20007ffe0ff */
[----:B------:R-:W-:-:S03]  /*1270*/  VIADD R9, R9, 0x8 ;  /* 0x0000000809097836 */ /* 0x000fc60000000000 */
[----:B------:R-:W-:Y:S01]  /*1280*/  ISETP.NE.AND P1, PT, R10, RZ, PT ;  /* 0x000000ff0a00720c */ /* 0x000fe20003f25270 */
[----:B--2---:R-:W-:-:S05]  /*1290*/  FADD R21, R20, R20 ;  /* 0x0000001414157221 */ /* 0x004fca0000000000 */
[----:B------:R1:W-:Y:S07]  /*12a0*/  STG.E desc[UR4][R16.64], R21 ;  /* 0x0000001510007986 */ /* 0x0003ee000c101904 */
[----:B------:R-:W-:Y:S05]  /*12b0*/  @P1 BRA `(.L_x_1) ;  /* 0xffffffec00f01947 */ /* 0x000fea000383ffff */
.L_x_0:
[----:B0-----:R-:W-:Y:S05]  /*12c0*/  @!P0 EXIT ;  /* 0x000000000000894d */ /* 0x001fea0003800000 */
[----:B------:R-:W-:Y:S02]  /*12d0*/  ISETP.GE.U32.AND P1, PT, R4, 0x4, PT ;  /* 0x000000040400780c */ /* 0x000fe40003f26070 */
[----:B------:R-:W-:-:S04]  /*12e0*/  LOP3.LUT R20, R2, 0x3, RZ, 0xc0, !PT ;  /* 0x0000000302147812 */ /* 0x000fc800078ec0ff */
[----:B------:R-:W-:-:S07]  /*12f0*/  ISETP.NE.AND P0, PT, R20, RZ, PT ;  /* 0x000000ff1400720c */ /* 0x000fce0003f05270 */
[----:B------:R-:W-:Y:S06]  /*1300*/  @!P1 BRA `(.L_x_2) ;  /* 0x0000000800349947 */ /* 0x000fec0003800000 */
[----:B------:R-:W-:Y:S02]  /*1310*/  IABS R4, R3 ;  /* 0x0000000300047213 */ /* 0x000fe40000000000 */
[----:B-1----:R-:W-:Y:S02]  /*1320*/  IADD3 R17, PT, PT, R6, R5, RZ ;  /* 0x0000000506117210 */ /* 0x002fe40007ffe0ff */
[----:B------:R-:W0:Y:S01]  /*1330*/  I2F.RP R7, R4 ;  /* 0x0000000400077306 */ /* 0x000e220000209400 */
[----:B------:R-:W-:Y:S02]  /*1340*/  ISETP.NE.AND P2, PT, R3, RZ, PT ;  /* 0x000000ff0300720c */ /* 0x000fe40003f45270 */
[----:B------:R-:W-:Y:S02]  /*1350*/  IABS R13, R17 ;  /* 0x00000011000d7213 */ /* 0x000fe40000000000 */
[----:B------:R-:W-:Y:S02]  /*1360*/  ISETP.GE.AND P3, PT, R17, RZ, PT ;  /* 0x000000ff1100720c */ /* 0x000fe40003f66270 */
[----:B------:R-:W-:Y:S01]  /*1370*/  LOP3.LUT R18, RZ, R3, RZ, 0x33, !PT ;  /* 0x00000003ff127212 */ /* 0x000fe200078e33ff */
[----:B0-----:R-:W0:Y:S02]  /*1380*/  MUFU.RCP R7, R7 ;  /* 0x0000000700077308 */ /* 0x001e240000001000 */
[----:B0-----:R-:W-:-:S06]  /*1390*/  IADD3 R8, PT, PT, R7, 0xffffffe, RZ ;  /* 0x0ffffffe07087810 */ /* 0x001fcc0007ffe0ff */
[----:B------:R0:W1:Y:S02]  /*13a0*/  F2I.FTZ.U32.TRUNC.NTZ R9, R8 ;  /* 0x0000000800097305 */ /* 0x000064000021f000 */
[----:B0-----:R-:W-:Y:S02]  /*13b0*/  IMAD.MOV.U32 R8, RZ, RZ, RZ ;  /* 0x000000ffff087224 */ /* 0x001fe400078e00ff */
[----:B-1----:R-:W-:-:S04]  /*13c0*/  IMAD.MOV R11, RZ, RZ, -R9 ;  /* 0x000000ffff0b7224 */ /* 0x002fc800078e0a09 */
[----:B------:R-:W-:-:S04]  /*13d0*/  IMAD R11, R11, R4, RZ ;  /* 0x000000040b0b7224 */ /* 0x000fc800078e02ff */
[----:B------:R-:W-:Y:S02]  /*13e0*/  IMAD.HI.U32 R16, R9, R11, R8 ;  /* 0x0000000b09107227 */ /* 0x000fe400078e0008 */
[----:B------:R-:W0:Y:S04]  /*13f0*/  LDC.64 R8, c[0x0][0x380] ;  /* 0x0000e000ff087b82 */ /* 0x000e280000000a00 */
        /* <DEDUP_REMOVED lines=8> */
[----:B------:R-:W-:-:S05]  /*1480*/  SEL R15, R18, R7, !P2 ;  /* 0x00000007120f7207 */ /* 0x000fca0005000000 */
[----:B0-----:R-:W-:-:S05]  /*1490*/  IMAD.WIDE R14, R15, 0x4, R8 ;  /* 0x000000040f0e7825 */ /* 0x001fca00078e0208 */
[----:B------:R-:W2:Y:S01]  /*14a0*/  LDG.E R12, desc[UR4][R14.64] ;  /* 0x000000040e0c7981 */ /* 0x000ea2000c1e1900 */
[----:B------:R-:W-:-:S04]  /*14b0*/  IABS R7, R0 ;  /* 0x0000000000077213 */ /* 0x000fc80000000000 */
[----:B------:R-:W0:Y:S08]  /*14c0*/  I2F.RP R21, R7 ;  /* 0x0000000700157306 */ /* 0x000e300000209400 */
[----:B0-----:R-:W0:Y:S02]  /*14d0*/  MUFU.RCP R21, R21 ;  /* 0x0000001500157308 */ /* 0x001e240000001000 */
[----:B0-----:R-:W-:-:S02]  /*14e0*/  IADD3 R11, PT, PT, R21, 0xffffffe, RZ ;  /* 0x0ffffffe150b7810 */ /* 0x001fc40007ffe0ff */
[----:B------:R-:W-:-:S04]  /*14f0*/  LOP3.LUT R21, RZ, R0, RZ, 0x33, !PT ;  /* 0x00000000ff157212 */ /* 0x000fc800078e33ff */
[----:B------:R-:W0:Y:S02]  /*1500*/  F2I.FTZ.U32.TRUNC.NTZ R11, R11 ;  /* 0x0000000b000b7305 */ /* 0x000e24000021f000 */
[----:B0-----:R-:W-:-:S04]  /*1510*/  IMAD.MOV R10, RZ, RZ, -R11 ;  /* 0x000000ffff0a7224 */ /* 0x001fc800078e0a0b */
[----:B------:R-:W-:Y:S01]  /*1520*/  IMAD R19, R10, R7, RZ ;  /* 0x000000070a137224 */ /* 0x000fe200078e02ff */
[----:B------:R-:W-:-:S05]  /*1530*/  MOV R10, RZ ;  /* 0x000000ff000a7202 */ /* 0x000fca0000000f00 */
[----:B------:R-:W-:-:S06]  /*1540*/  IMAD.HI.U32 R19, R11, R19, R10 ;  /* 0x000000130b137227 */ /* 0x000fcc00078e000a */
[----:B------:R-:W-:-:S04]  /*1550*/  IMAD.HI.U32 R10, R19, R13, RZ ;  /* 0x0000000d130a7227 */ /* 0x000fc800078e00ff */
[----:B------:R-:W-:-:S04]  /*1560*/  IMAD.MOV R10, RZ, RZ, -R10 ;  /* 0x000000ffff0a7224 */ /* 0x000fc800078e0a0a */
[C---:B------:R-:W-:Y:S02]  /*1570*/  IMAD R22, R7.reuse, R10, R13 ;  /* 0x0000000a07167224 */ /* 0x040fe400078e020d */
[----:B------:R-:W0:Y:S03]  /*1580*/  LDC.64 R10, c[0x0][0x388] ;  /* 0x0000e200ff0a7b82 */ /* 0x000e260000000a00 */
[----:B------:R-:W-:-:S13]  /*1590*/  ISETP.GT.U32.AND P1, PT, R7, R22, PT ;  /* 0x000000160700720c */ /* 0x000fda0003f24070 */
[----:B------:R-:W-:-:S04]  /*15a0*/  @!P1 IADD3 R22, PT, PT, R22, -R7, RZ ;  /* 0x8000000716169210 */ /* 0x000fc80007ffe0ff */
[----:B------:R-:W-:-:S13]  /*15b0*/  ISETP.GT.U32.AND P1, PT, R7, R22, PT ;  /* 0x000000160700720c */ /* 0x000fda0003f24070 */
[----:B------:R-:W-:Y:S01]  /*15c0*/  @!P1 IMAD.IADD R22, R22, 0x1, -R7 ;  /* 0x0000000116169824 */ /* 0x000fe200078e0a07 */
[----:B------:R-:W-:-:S04]  /*15d0*/  ISETP.NE.AND P1, PT, R0, RZ, PT ;  /* 0x000000ff0000720c */ /* 0x000fc80003f25270 */
[----:B------:R-:W-:-:S04]  /*15e0*/  @!P3 IADD3 R22, PT, PT, -R22, RZ, RZ ;  /* 0x000000ff1616b210 */ /* 0x000fc80007ffe1ff */
[----:B------:R-:W-:Y:S01]  /*15f0*/  SEL R13, R21, R22, !P1 ;  /* 0x00000016150d7207 */ /* 0x000fe20004800000 */
[----:B--2---:R-:W-:-:S04]  /*1600*/  FADD R23, R12, R12 ;  /* 0x0000000c0c177221 */ /* 0x004fc80000000000 */
[----:B0-----:R-:W-:Y:S01]  /*1610*/  IMAD.WIDE R12, R13, 0x4, R10 ;  /* 0x000000040d0c7825 */ /* 0x001fe200078e020a */
[----:B------:R0:W-:Y:S04]  /*1620*/  STG.E desc[UR4][R14.64], R23 ;  /* 0x000000170e007986 */ /* 0x0001e8000c101904 */
[----:B------:R-:W2:Y:S01]  /*1630*/  LDG.E R24, desc[UR4][R12.64] ;  /* 0x000000040c187981 */ /* 0x000ea2000c1e1900 */
[----:B------:R-:W-:-:S05]  /*1640*/  VIADD R26, R17, 0x1 ;  /* 0x00000001111a7836 */ /* 0x000fca0000000000 */
        /* <DEDUP_REMOVED lines=54> */
[----:B--2---:R-:W-:-:S05]  /*19b0*/  FADD R23, R24, R24 ;  /* 0x0000001818177221 */ /* 0x004fca0000000000 */
[----:B------:R0:W-:Y:S04]  /*19c0*/  STG.E desc[UR4][R14.64], R23 ;  /* 0x000000170e007986 */ /* 0x0001e8000c101904 */
[----:B------:R-:W0:Y:S01]  /*19d0*/  LDG.E R22, desc[UR4][R12.64] ;  /* 0x000000040c167981 */ /* 0x000e22000c1e1900 */
        /* <DEDUP_REMOVED lines=11> */
[----:B------:R-:W-:-:S05]  /*1a90*/  SEL R25, R18, R25, !P2 ;  /* 0x0000001912197207 */ /* 0x000fca0005000000 */
[----:B------:R-:W-:-:S04]  /*1aa0*/  IMAD.WIDE R8, R25, 0x4, R8 ;  /* 0x0000000419087825 */ /* 0x000fc800078e0208 */
[----:B0-----:R-:W-:-:S05]  /*1ab0*/  FADD R15, R22, R22 ;  /* 0x00000016160f7221 */ /* 0x001fca0000000000 */
        /* <DEDUP_REMOVED lines=11> */
[----:B------:R-:W-:-:S04]  /*1b70*/  IMAD.WIDE R10, R21, 0x4, R10 ;  /* 0x00000004150a7825 */ /* 0x000fc800078e020a */
[----:B--2---:R-:W-:-:S05]  /*1b80*/  FADD R7, R4, R4 ;  /* 0x0000000404077221 */ /* 0x004fca0000000000 */
[----:B------:R2:W-:Y:S04]  /*1b90*/  STG.E desc[UR4][R8.64], R7 ;  /* 0x0000000708007986 */ /* 0x0005e8000c101904 */
[----:B------:R-:W0:Y:S01]  /*1ba0*/  LDG.E R4, desc[UR4][R10.64] ;  /* 0x000000040a047981 */ /* 0x000e22000c1e1900 */
[----:B------:R-:W-:Y:S01]  /*1bb0*/  IADD3 R5, PT, PT, R5, 0x4, RZ ;  /* 0x0000000405057810 */ /* 0x000fe20007ffe0ff */
[----:B0-----:R-:W-:-:S05]  /*1bc0*/  FADD R13, R4, R4 ;  /* 0x00000004040d7221 */ /* 0x001fca0000000000 */
[----:B------:R2:W-:Y:S02]  /*1bd0*/  STG.E desc[UR4][R10.64], R13 ;  /* 0x0000000d0a007986 */ /* 0x0005e4000c101904 */
.L_x_2:
[----:B------:R-:W-:Y:S05]  /*1be0*/  @!P0 EXIT ;  /* 0x000000000000894d */ /* 0x000fea0003800000 */
[----:B------:R-:W-:Y:S02]  /*1bf0*/  ISETP.NE.AND P1, PT, R20, 0x1, PT ;  /* 0x000000011400780c */ /* 0x000fe40003f25270 */
[----:B------:R-:W-:-:S04]  /*1c00*/  LOP3.LUT R2, R2, 0x1, RZ, 0xc0, !PT ;  /* 0x0000000102027812 */ /* 0x000fc800078ec0ff */
[----:B------:R-:W-:-:S07]  /*1c10*/  ISETP.NE.U32.AND P0, PT, R2, 0x1, PT ;  /* 0x000000010200780c */ /* 0x000fce0003f05070 */
[----:B------:R-:W-:Y:S06]  /*1c20*/  @!P1 BRA `(.L_x_3) ;  /* 0x00000004004c9947 */ /* 0x000fec0003800000 */
[-C--:B------:R-:W-:Y:S01]  /*1c30*/  IABS R2, R3.reuse ;  /* 0x0000000300027213 */ /* 0x080fe20000000000 */
[----:B--2---:R-:W-:Y:S02]  /*1c40*/  HFMA2 R8, -RZ, RZ, 0, 0 ;  /* 0x00000000ff087431 */ /* 0x004fe400000001ff */
[----:B------:R-:W-:Y:S01]  /*1c50*/  IMAD.IADD R4, R6, 0x1, R5 ;  /* 0x0000000106047824 */ /* 0x000fe200078e0205 */
[----:B------:R-:W0:Y:S01]  /*1c60*/  LDC.64 R12, c[0x0][0x380] ;  /* 0x0000e000ff0c7b82 */ /* 0x000e220000000a00 */
[----:B------:R-:W2:Y:S01]  /*1c70*/  I2F.RP R10, R2 ;  /* 0x00000002000a7306 */ /* 0x000ea20000209400 */
[----:B-1----:R-:W-:Y:S02]  /*1c80*/  LOP3.LUT R17, RZ, R3, RZ, 0x33, !PT ;  /* 0x00000003ff117212 */ /* 0x002fe400078e33ff */
[----:B------:R-:W-:-:S05]  /*1c90*/  IABS R11, R4 ;  /* 0x00000004000b7213 */ /* 0x000fca0000000000 */
[----:B--2---:R-:W1:Y:S02]  /*1ca0*/  MUFU.RCP R10, R10 ;  /* 0x0000000a000a7308 */ /* 0x004e640000001000 */
[----:B-1----:R-:W-:-:S06]  /*1cb0*/  VIADD R9, R10, 0xffffffe ;  /* 0x0ffffffe0a097836 */ /* 0x002fcc0000000000 */
[----:B------:R-:W1:Y:S02]  /*1cc0*/  F2I.FTZ.U32.TRUNC.NTZ R9, R9 ;  /* 0x0000000900097305 */ /* 0x000e64000021f000 */
[----:B-1----:R-:W-:-:S05]  /*1cd0*/  IADD3 R7, PT, PT, RZ, -R9, RZ ;  /* 0x80000009ff077210 */ /* 0x002fca0007ffe0ff */
[----:B------:R-:W-:-:S04]  /*1ce0*/  IMAD R7, R7, R2, RZ ;  /* 0x0000000207077224 */ /* 0x000fc800078e02ff */
[----:B------:R-:W-:-:S06]  /*1cf0*/  IMAD.HI.U32 R7, R9, R7, R8 ;  /* 0x0000000709077227 */ /* 0x000fcc00078e0008 */
[----:B------:R-:W-:-:S04]  /*1d00*/  IMAD.HI.U32 R8, R7, R11, RZ ;  /* 0x0000000b07087227 */ /* 0x000fc800078e00ff */
[----:B------:R-:W-:-:S04]  /*1d10*/  IMAD.MOV R8, RZ, RZ, -R8 ;  /* 0x000000ffff087224 */ /* 0x000fc800078e0a08 */
[----:B------:R-:W-:-:S05]  /*1d20*/  IMAD R9, R2, R8, R11 ;  /* 0x0000000802097224 */ /* 0x000fca00078e020b */
[----:B------:R-:W-:-:S13]  /*1d30*/  ISETP.GT.U32.AND P1, PT, R2, R9, PT ;  /* 0x000000090200720c */ /* 0x000fda0003f24070 */
[----:B------:R-:W-:Y:S02]  /*1d40*/  @!P1 IADD3 R9, PT, PT, R9, -R2, RZ ;  /* 0x8000000209099210 */ /* 0x000fe40007ffe0ff */
[----:B------:R-:W-:Y:S02]  /*1d50*/  ISETP.GE.AND P1, PT, R4, RZ, PT ;  /* 0x000000ff0400720c */ /* 0x000fe40003f26270 */
[----:B------:R-:W-:-:S13]  /*1d60*/  ISETP.GT.U32.AND P2, PT, R2, R9, PT ;  /* 0x000000090200720c */ /* 0x000fda0003f44070 */
[----:B------:R-:W-:Y:S01]  /*1d70*/  @!P2 IMAD.IADD R9, R9, 0x1, -R2 ;  /* 0x000000010909a824 */ /* 0x000fe200078e0a02 */
[----:B------:R-:W-:-:S04]  /*1d80*/  ISETP.NE.AND P2, PT, R3, RZ, PT ;  /* 0x000000ff0300720c */ /* 0x000fc80003f45270 */
[----:B------:R-:W-:-:S04]  /*1d90*/  @!P1 IADD3 R9, PT, PT, -R9, RZ, RZ ;  /* 0x000000ff09099210 */ /* 0x000fc80007ffe1ff */
[----:B------:R-:W-:-:S05]  /*1da0*/  SEL R9, R17, R9, !P2 ;  /* 0x0000000911097207 */ /* 0x000fca0005000000 */
[----:B0-----:R-:W-:-:S05]  /*1db0*/  IMAD.WIDE R8, R9, 0x4, R12 ;  /* 0x0000000409087825 */ /* 0x001fca00078e020c */
[----:B------:R-:W2:Y:S01]  /*1dc0*/  LDG.E R14, desc[UR4][R8.64] ;  /* 0x00000004080e7981 */ /* 0x000ea2000c1e1900 */
[----:B------:R-:W-:Y:S01]  /*1dd0*/  IABS R16, R0 ;  /* 0x0000000000107213 */ /* 0x000fe20000000000 */
[----:B------:R-:W-:-:S03]  /*1de0*/  IMAD.MOV.U32 R18, RZ, RZ, RZ ;  /* 0x000000ffff127224 */ /* 0x000fc600078e00ff */
[----:B------:R-:W0:Y:S08]  /*1df0*/  I2F.RP R20, R16 ;  /* 0x0000001000147306 */ /* 0x000e300000209400 */
[----:B0-----:R-:W0:Y:S02]  /*1e00*/  MUFU.RCP R20, R20 ;  /* 0x0000001400147308 */ /* 0x001e240000001000 */
[----:B0-----:R-:W-:-:S06]  /*1e10*/  VIADD R19, R20, 0xffffffe ;  /* 0x0ffffffe14137836 */ /* 0x001fcc0000000000 */
[----:B------:R-:W0:Y:S02]  /*1e20*/  F2I.FTZ.U32.TRUNC.NTZ R19, R19 ;  /* 0x0000001300137305 */ /* 0x000e24000021f000 */
[----:B0-----:R-:W-:-:S05]  /*1e30*/  IADD3 R15, PT, PT, RZ, -R19, RZ ;  /* 0x80000013ff0f7210 */ /* 0x001fca0007ffe0ff */
[----:B------:R-:W-:-:S04]  /*1e40*/  IMAD R15, R15, R16, RZ ;  /* 0x000000100f0f7224 */ /* 0x000fc800078e02ff */
[----:B------:R-:W-:Y:S01]  /*1e50*/  IMAD.HI.U32 R18, R19, R15, R18 ;  /* 0x0000000f13127227 */ /* 0x000fe200078e0012 */
[----:B------:R-:W-:-:S05]  /*1e60*/  LOP3.LUT R19, RZ, R0, RZ, 0x33, !PT ;  /* 0x00000000ff137212 */ /* 0x000fca00078e33ff */
[----:B------:R-:W-:-:S05]  /*1e70*/  IMAD.HI.U32 R10, R18, R11, RZ ;  /* 0x0000000b120a7227 */ /* 0x000fca00078e00ff */
[----:B------:R-:W-:-:S05]  /*1e80*/  IADD3 R10, PT, PT, -R10, RZ, RZ ;  /* 0x000000ff0a0a7210 */ /* 0x000fca0007ffe1ff */
[C---:B------:R-:W-:Y:S02]  /*1e90*/  IMAD R15, R16.reuse, R10, R11 ;  /* 0x0000000a100f7224 */ /* 0x040fe400078e020b */
[----:B------:R-:W0:Y:S03]  /*1ea0*/  LDC.64 R10, c[0x0][0x388] ;  /* 0x0000e200ff0a7b82 */ /* 0x000e260000000a00 */
[----:B------:R-:W-:-:S13]  /*1eb0*/  ISETP.GT.U32.AND P3, PT, R16, R15, PT ;  /* 0x0000000f1000720c */ /* 0x000fda0003f64070 */
[----:B------:R-:W-:-:S05]  /*1ec0*/  @!P3 IMAD.IADD R15, R15, 0x1, -R16 ;  /* 0x000000010f0fb824 */ /* 0x000fca00078e0a10 */
[----:B------:R-:W-:-:S13]  /*1ed0*/  ISETP.GT.U32.AND P3, PT, R16, R15, PT ;  /* 0x0000000f1000720c */ /* 0x000fda0003f64070 */
[----:B------:R-:W-:Y:S02]  /*1ee0*/  @!P3 IADD3 R15, PT, PT, R15, -R16, RZ ;  /* 0x800000100f0fb210 */ /* 0x000fe40007ffe0ff */
[----:B------:R-:W-:-:S03]  /*1ef0*/  ISETP.NE.AND P3, PT, R0, RZ, PT ;  /* 0x000000ff0000720c */ /* 0x000fc60003f65270 */
[----:B------:R-:W-:-:S05]  /*1f00*/  @!P1 IMAD.MOV R15, RZ, RZ, -R15 ;  /* 0x000000ffff0f9224 */ /* 0x000fca00078e0a0f */
[----:B------:R-:W-:Y:S01]  /*1f10*/  SEL R15, R19, R15, !P3 ;  /* 0x0000000f130f7207 */ /* 0x000fe20005800000 */
[----:B--2---:R-:W-:-:S04]  /*1f20*/  FADD R23, R14, R14 ;  /* 0x0000000e0e177221 */ /* 0x004fc80000000000 */
[----:B0-----:R-:W-:Y:S01]  /*1f30*/  IMAD.WIDE R14, R15, 0x4, R10 ;  /* 0x000000040f0e7825 */ /* 0x001fe200078e020a */
[----:B------:R-:W-:Y:S04]  /*1f40*/  STG.E desc[UR4][R8.64], R23 ;  /* 0x0000001708007986 */ /* 0x000fe8000c101904 */
        /* <DEDUP_REMOVED lines=12> */
[----:B------:R-:W-:-:S05]  /*2010*/  SEL R17, R17, R7, !P2 ;  /* 0x0000000711117207 */ /* 0x000fca0005000000 */
[----:B------:R-:W-:-:S04]  /*2020*/  IMAD.WIDE R12, R17, 0x4, R12 ;  /* 0x00000004110c7825 */ /* 0x000fc800078e020c */
[----:B--2---:R-:W-:-:S05]  /*2030*/  FADD R7, R20, R20 ;  /* 0x0000001414077221 */ /* 0x004fca0000000000 */
[----:B------:R0:W-:Y:S04]  /*2040*/  STG.E desc[UR4][R14.64], R7 ;  /* 0x000000070e007986 */ /* 0x0001e8000c101904 */
[----:B------:R-:W0:Y:S01]  /*2050*/  LDG.E R2, desc[UR4][R12.64] ;  /* 0x000000040c027981 */ /* 0x000e22000c1e1900 */
        /* <DEDUP_REMOVED lines=8> */
[----:B------:R-:W-:-:S05]  /*20e0*/  SEL R19, R19, R21, !P3 ;  /* 0x0000001513137207 */ /* 0x000fca0005800000 */
[----:B------:R-:W-:-:S04]  /*20f0*/  IMAD.WIDE R10, R19, 0x4, R10 ;  /* 0x00000004130a7825 */ /* 0x000fc800078e020a */
[----:B0-----:R-:W-:-:S05]  /*2100*/  FADD R7, R2, R2 ;  /* 0x0000000202077221 */ /* 0x001fca0000000000 */
[----:B------:R0:W-:Y:S04]  /*2110*/  STG.E desc[UR4][R12.64], R7 ;  /* 0x000000070c007986 */ /* 0x0001e8000c101904 */
[----:B------:R-:W2:Y:S01]  /*2120*/  LDG.E R2, desc[UR4][R10.64] ;  /* 0x000000040a027981 */ /* 0x000ea2000c1e1900 */
[----:B------:R-:W-:Y:S02]  /*2130*/  VIADD R5, R5, 0x2 ;  /* 0x0000000205057836 */ /* 0x000fe40000000000 */
[----:B--2---:R-:W-:-:S05]  /*2140*/  FADD R9, R2, R2 ;  /* 0x0000000202097221 */ /* 0x004fca0000000000 */
[----:B------:R0:W-:Y:S02]  /*2150*/  STG.E desc[UR4][R10.64], R9 ;  /* 0x000000090a007986 */ /* 0x0001e4000c101904 */
.L_x_3:
[----:B------:R-:W-:Y:S05]  /*2160*/  @P0 EXIT ;  /* 0x000000000000094d */ /* 0x000fea0003800000 */
[----:B0-2---:R-:W-:Y:S02]  /*2170*/  IABS R9, R3 ;  /* 0x0000000300097213 */ /* 0x005fe40000000000 */
[----:B------:R-:W-:Y:S01]  /*2180*/  IADD3 R8, PT, PT, R6, R5, RZ ;  /* 0x0000000506087210 */ /* 0x000fe20007ffe0ff */
[----:B------:R-:W-:Y:S01]  /*2190*/  IMAD.MOV.U32 R6, RZ, RZ, RZ ;  /* 0x000000ffff067224 */ /* 0x000fe200078e00ff */
[----:B------:R-:W0:Y:S01]  /*21a0*/  I2F.RP R2, R9 ;  /* 0x0000000900027306 */ /* 0x000e220000209400 */
[----:B------:R-:W-:-:S07]  /*21b0*/  ISETP.NE.AND P2, PT, R3, RZ, PT ;  /* 0x000000ff0300720c */ /* 0x000fce0003f45270 */
[----:B0-----:R-:W0:Y:S02]  /*21c0*/  MUFU.RCP R2, R2 ;  /* 0x0000000200027308 */ /* 0x001e240000001000 */
[----:B0-----:R-:W-:-:S06]  /*21d0*/  IADD3 R4, PT, PT, R2, 0xffffffe, RZ ;  /* 0x0ffffffe02047810 */ /* 0x001fcc0007ffe0ff */
[----:B------:R-:W0:Y:S02]  /*21e0*/  F2I.FTZ.U32.TRUNC.NTZ R7, R4 ;  /* 0x0000000400077305 */ /* 0x000e24000021f000 */
[----:B0-----:R-:W-:-:S04]  /*21f0*/  IMAD.MOV R10, RZ, RZ, -R7 ;  /* 0x000000ffff0a7224 */ /* 0x001fc800078e0a07 */
[----:B------:R-:W-:Y:S01]  /*2200*/  IMAD R5, R10, R9, RZ ;  /* 0x000000090a057224 */ /* 0x000fe200078e02ff */
[----:B------:R-:W-:-:S03]  /*2210*/  IABS R10, R8 ;  /* 0x00000008000a7213 */ /* 0x000fc60000000000 */
[----:B------:R-:W-:Y:S01]  /*2220*/  IMAD.HI.U32 R6, R7, R5, R6 ;  /* 0x0000000507067227 */ /* 0x000fe200078e0006 */
[----:B------:R-:W-:Y:S01]  /*2230*/  MOV R7, R10 ;  /* 0x0000000a00077202 */ /* 0x000fe20000000f00 */
[----:B------:R-:W0:Y:S04]  /*2240*/  LDC.64 R4, c[0x0][0x380] ;  /* 0x0000e000ff047b82 */ /* 0x000e280000000a00 */
        /* <DEDUP_REMOVED lines=8> */
[----:B------:R-:W-:Y:S02]  /*22d0*/  @!P0 IADD3 R2, PT, PT, -R2, RZ, RZ ;  /* 0x000000ff02028210 */ /* 0x000fe40007ffe1ff */
[----:B------:R-:W-:-:S05]  /*22e0*/  @!P2 LOP3.LUT R2, RZ, R3, RZ, 0x33, !PT ;  /* 0x00000003ff02a212 */ /* 0x000fca00078e33ff */
[----:B0-----:R-:W-:-:S05]  /*22f0*/  IMAD.WIDE R2, R2, 0x4, R4 ;  /* 0x0000000402027825 */ /* 0x001fca00078e0204 */
[----:B------:R-:W2:Y:S01]  /*2300*/  LDG.E R6, desc[UR4][R2.64] ;  /* 0x0000000402067981 */ /* 0x000ea2000c1e1900 */
[----:B------:R-:W-:Y:S01]  /*2310*/  IABS R8, R0 ;  /* 0x0000000000087213 */ /* 0x000fe20000000000 */
[----:B------:R-:W-:Y:S01]  /*2320*/  IMAD.MOV.U32 R4, RZ, RZ, RZ ;  /* 0x000000ffff047224 */ /* 0x000fe200078e00ff */
[----:B------:R-:W-:Y:S02]  /*2330*/  ISETP.NE.AND P2, PT, R0, RZ, PT ;  /* 0x000000ff0000720c */ /* 0x000fe40003f45270 */
[----:B------:R-:W0:Y:S08]  /*2340*/  I2F.RP R9, R8 ;  /* 0x0000000800097306 */ /* 0x000e300000209400 */
[----:B0-----:R-:W0:Y:S02]  /*2350*/  MUFU.RCP R9, R9 ;  /* 0x0000000900097308 */ /* 0x001e240000001000 */
[----:B0-----:R-:W-:-:S06]  /*2360*/  VIADD R5, R9, 0xffffffe ;  /* 0x0ffffffe09057836 */ /* 0x001fcc0000000000 */
[----:B------:R-:W1:Y:S02]  /*2370*/  F2I.FTZ.U32.TRUNC.NTZ R5, R5 ;  /* 0x0000000500057305 */ /* 0x000e64000021f000 */
[----:B-1----:R-:W-:-:S05]  /*2380*/  IADD3 R11, PT, PT, RZ, -R5, RZ ;  /* 0x80000005ff0b7210 */ /* 0x002fca0007ffe0ff */
[----:B------:R-:W-:-:S04]  /*2390*/  IMAD R11, R11, R8, RZ ;  /* 0x000000080b0b7224 */ /* 0x000fc800078e02ff */
[----:B------:R-:W-:-:S06]  /*23a0*/  IMAD.HI.U32 R4, R5, R11, R4 ;  /* 0x0000000b05047227 */ /* 0x000fcc00078e0004 */
[----:B------:R-:W-:-:S05]  /*23b0*/  IMAD.HI.U32 R4, R4, R7, RZ ;  /* 0x0000000704047227 */ /* 0x000fca00078e00ff */
[----:B------:R-:W-:-:S05]  /*23c0*/  IADD3 R4, PT, PT, -R4, RZ, RZ ;  /* 0x000000ff04047210 */ /* 0x000fca0007ffe1ff */
[C---:B------:R-:W-:Y:S02]  /*23d0*/  IMAD R7, R8.reuse, R4, R7 ;  /* 0x0000000408077224 */ /* 0x040fe400078e0207 */
[----:B------:R-:W0:Y:S03]  /*23e0*/  LDC.64 R4, c[0x0][0x388] ;  /* 0x0000e200ff047b82 */ /* 0x000e260000000a00 */
[----:B------:R-:W-:-:S13]  /*23f0*/  ISETP.GT.U32.AND P1, PT, R8, R7, PT ;  /* 0x000000070800720c */ /* 0x000fda0003f24070 */
[----:B------:R-:W-:-:S05]  /*2400*/  @!P1 IMAD.IADD R7, R7, 0x1, -R8 ;  /* 0x0000000107079824 */ /* 0x000fca00078e0a08 */
[----:B------:R-:W-:-:S13]  /*2410*/  ISETP.GT.U32.AND P1, PT, R8, R7, PT ;  /* 0x000000070800720c */ /* 0x000fda0003f24070 */
[----:B------:R-:W-:-:S05]  /*2420*/  @!P1 IADD3 R7, PT, PT, R7, -R8, RZ ;  /* 0x8000000807079210 */ /* 0x000fca0007ffe0ff */
[----:B------:R-:W-:-:S05]  /*2430*/  IMAD.MOV.U32 R9, RZ, RZ, R7 ;  /* 0x000000ffff097224 */ /* 0x000fca00078e0007 */
[----:B------:R-:W-:Y:S02]  /*2440*/  @!P0 IADD3 R9, PT, PT, -R9, RZ, RZ ;  /* 0x000000ff09098210 */ /* 0x000fe40007ffe1ff */
[----:B------:R-:W-:-:S05]  /*2450*/  @!P2 LOP3.LUT R9, RZ, R0, RZ, 0x33, !PT ;  /* 0x00000000ff09a212 */ /* 0x000fca00078e33ff */
[----:B0-----:R-:W-:-:S04]  /*2460*/  IMAD.WIDE R4, R9, 0x4, R4 ;  /* 0x0000000409047825 */ /* 0x001fc800078e0204 */
[----:B--2---:R-:W-:-:S05]  /*2470*/  FADD R7, R6, R6 ;  /* 0x0000000606077221 */ /* 0x004fca0000000000 */
[----:B------:R-:W-:Y:S04]  /*2480*/  STG.E desc[UR4][R2.64], R7 ;  /* 0x0000000702007986 */ /* 0x000fe8000c101904 */
[----:B------:R-:W2:Y:S02]  /*2490*/  LDG.E R0, desc[UR4][R4.64] ;  /* 0x0000000404007981 */ /* 0x000ea4000c1e1900 */
[----:B--2---:R-:W-:-:S05]  /*24a0*/  FADD R9, R0, R0 ;  /* 0x0000000000097221 */ /* 0x004fca0000000000 */
[----:B------:R-:W-:Y:S01]  /*24b0*/  STG.E desc[UR4][R4.64], R9 ;  /* 0x0000000904007986 */ /* 0x000fe2000c101904 */
[----:B------:R-:W-:Y:S05]  /*24c0*/  EXIT ;  /* 0x000000000000794d */ /* 0x000fea0003800000 */
.L_x_4:
[----:B------:R-:W-:-:S00]  /*24d0*/  BRA `(.L_x_4) ;  /* 0xfffffffc00fc7947 */ /* 0x000fc0000383ffff */
[----:B------:R-:W-:-:S00]  /*24e0*/  NOP ;  /* 0x0000000000007918 */ /* 0x000fc00000000000 */
        /* <DEDUP_REMOVED lines=9> */
.L_x_5:


//--------------------- .nv.shared.reserved.0     --------------------------
	.section	.nv.shared.reserved.0,"aw",@nobits
	.weak		__nv_reservedSMEM_offset_0_alias
	.size		__nv_reservedSMEM_offset_0_alias, 0, 64
	.other		__nv_reservedSMEM_offset_0_alias,@"STO_CUDA_RESERVED_SHARED STV_DEFAULT"
__nv_reservedSMEM_offset_0_alias:
	.zero		0
	.zero		64


//--------------------- .nv.constant0._Z11cuda_kernelPfS_ii --------------------------
	.section	.nv.constant0._Z11cuda_kernelPfS_ii,"a",@progbits
	.sectionflags	@""
	.align	4
.nv.constant0._Z11cuda_kernelPfS_ii:
	.zero		920


//--------------------- SYMBOLS --------------------------

	.type		.nv.reservedSmem.offset0,@object
	.size		.nv.reservedSmem.offset0,0x4
